//
// Generated by NVIDIA NVVM Compiler
//
// Compiler Build ID: CL-36424714
// Cuda compilation tools, release 13.0, V13.0.88
// Based on NVVM 20.0.0
//

.version 9.0
.target sm_100
.address_size 64

	// .globl	_Z13cudaMatrixMulILi32EEvPfS0_S0_ii
// _ZZ13cudaMatrixMulILi32EEvPfS0_S0_iiE2As has been demoted
// _ZZ13cudaMatrixMulILi32EEvPfS0_S0_iiE2Bs has been demoted

.visible .entry _Z13cudaMatrixMulILi32EEvPfS0_S0_ii(
	.param .u64 .ptr .align 1 _Z13cudaMatrixMulILi32EEvPfS0_S0_ii_param_0,
	.param .u64 .ptr .align 1 _Z13cudaMatrixMulILi32EEvPfS0_S0_ii_param_1,
	.param .u64 .ptr .align 1 _Z13cudaMatrixMulILi32EEvPfS0_S0_ii_param_2,
	.param .u32 _Z13cudaMatrixMulILi32EEvPfS0_S0_ii_param_3,
	.param .u32 _Z13cudaMatrixMulILi32EEvPfS0_S0_ii_param_4
)
{
	.reg .pred 	%p<3>;
	.reg .b32 	%r<37>;
	.reg .b32 	%f<105>;
	.reg .b64 	%rd<13>;
	// demoted variable
	.shared .align 4 .b8 _ZZ13cudaMatrixMulILi32EEvPfS0_S0_iiE2As[4096];
	// demoted variable
	.shared .align 4 .b8 _ZZ13cudaMatrixMulILi32EEvPfS0_S0_iiE2Bs[4096];
	ld.param.u64 	%rd3, [_Z13cudaMatrixMulILi32EEvPfS0_S0_ii_param_0];
	ld.param.u64 	%rd4, [_Z13cudaMatrixMulILi32EEvPfS0_S0_ii_param_1];
	ld.param.u64 	%rd5, [_Z13cudaMatrixMulILi32EEvPfS0_S0_ii_param_2];
	ld.param.u32 	%r20, [_Z13cudaMatrixMulILi32EEvPfS0_S0_ii_param_3];
	ld.param.u32 	%r21, [_Z13cudaMatrixMulILi32EEvPfS0_S0_ii_param_4];
	mov.u32 	%r22, %ctaid.x;
	mov.u32 	%r1, %ctaid.y;
	mov.u32 	%r2, %tid.x;
	mov.u32 	%r3, %tid.y;
	mul.lo.s32 	%r23, %r20, %r1;
	shl.b32 	%r36, %r23, 5;
	shl.b32 	%r5, %r22, 5;
	shl.b32 	%r6, %r21, 5;
	setp.lt.s32 	%p1, %r20, 1;
	mov.f32 	%f104, 0f00000000;
	@%p1 bra 	$L__BB0_3;
	shl.b32 	%r24, %r3, 7;
	mov.u32 	%r25, _ZZ13cudaMatrixMulILi32EEvPfS0_S0_iiE2As;
	add.s32 	%r7, %r25, %r24;
	shl.b32 	%r26, %r2, 2;
	add.s32 	%r8, %r7, %r26;
	mov.u32 	%r27, _ZZ13cudaMatrixMulILi32EEvPfS0_S0_iiE2Bs;
	add.s32 	%r10, %r27, %r26;
	add.s32 	%r9, %r10, %r24;
	mad.lo.s32 	%r28, %r21, %r3, %r2;
	add.s32 	%r35, %r28, %r5;
	shl.b32 	%r29, %r1, 5;
	add.s32 	%r30, %r3, %r29;
	mad.lo.s32 	%r34, %r20, %r30, %r2;
	add.s32 	%r13, %r36, %r20;
	cvta.to.global.u64 	%rd1, %rd4;
	cvta.to.global.u64 	%rd2, %rd5;
	mov.f32 	%f104, 0f00000000;
$L__BB0_2:
	mul.wide.s32 	%rd6, %r35, 4;
	add.s64 	%rd7, %rd2, %rd6;
	mul.wide.s32 	%rd8, %r34, 4;
	add.s64 	%rd9, %rd1, %rd8;
	ld.global.f32 	%f6, [%rd9];
	st.shared.f32 	[%r8], %f6;
	ld.global.f32 	%f7, [%rd7];
	st.shared.f32 	[%r9], %f7;
	bar.sync 	0;
	ld.shared.f32 	%f8, [%r7];
	ld.shared.f32 	%f9, [%r10];
	fma.rn.f32 	%f10, %f8, %f9, %f104;
	ld.shared.f32 	%f11, [%r7+4];
	ld.shared.f32 	%f12, [%r10+128];
	fma.rn.f32 	%f13, %f11, %f12, %f10;
	ld.shared.f32 	%f14, [%r7+8];
	ld.shared.f32 	%f15, [%r10+256];
	fma.rn.f32 	%f16, %f14, %f15, %f13;
	ld.shared.f32 	%f17, [%r7+12];
	ld.shared.f32 	%f18, [%r10+384];
	fma.rn.f32 	%f19, %f17, %f18, %f16;
	ld.shared.f32 	%f20, [%r7+16];
	ld.shared.f32 	%f21, [%r10+512];
	fma.rn.f32 	%f22, %f20, %f21, %f19;
	ld.shared.f32 	%f23, [%r7+20];
	ld.shared.f32 	%f24, [%r10+640];
	fma.rn.f32 	%f25, %f23, %f24, %f22;
	ld.shared.f32 	%f26, [%r7+24];
	ld.shared.f32 	%f27, [%r10+768];
	fma.rn.f32 	%f28, %f26, %f27, %f25;
	ld.shared.f32 	%f29, [%r7+28];
	ld.shared.f32 	%f30, [%r10+896];
	fma.rn.f32 	%f31, %f29, %f30, %f28;
	ld.shared.f32 	%f32, [%r7+32];
	ld.shared.f32 	%f33, [%r10+1024];
	fma.rn.f32 	%f34, %f32, %f33, %f31;
	ld.shared.f32 	%f35, [%r7+36];
	ld.shared.f32 	%f36, [%r10+1152];
	fma.rn.f32 	%f37, %f35, %f36, %f34;
	ld.shared.f32 	%f38, [%r7+40];
	ld.shared.f32 	%f39, [%r10+1280];
	fma.rn.f32 	%f40, %f38, %f39, %f37;
	ld.shared.f32 	%f41, [%r7+44];
	ld.shared.f32 	%f42, [%r10+1408];
	fma.rn.f32 	%f43, %f41, %f42, %f40;
	ld.shared.f32 	%f44, [%r7+48];
	ld.shared.f32 	%f45, [%r10+1536];
	fma.rn.f32 	%f46, %f44, %f45, %f43;
	ld.shared.f32 	%f47, [%r7+52];
	ld.shared.f32 	%f48, [%r10+1664];
	fma.rn.f32 	%f49, %f47, %f48, %f46;
	ld.shared.f32 	%f50, [%r7+56];
	ld.shared.f32 	%f51, [%r10+1792];
	fma.rn.f32 	%f52, %f50, %f51, %f49;
	ld.shared.f32 	%f53, [%r7+60];
	ld.shared.f32 	%f54, [%r10+1920];
	fma.rn.f32 	%f55, %f53, %f54, %f52;
	ld.shared.f32 	%f56, [%r7+64];
	ld.shared.f32 	%f57, [%r10+2048];
	fma.rn.f32 	%f58, %f56, %f57, %f55;
	ld.shared.f32 	%f59, [%r7+68];
	ld.shared.f32 	%f60, [%r10+2176];
	fma.rn.f32 	%f61, %f59, %f60, %f58;
	ld.shared.f32 	%f62, [%r7+72];
	ld.shared.f32 	%f63, [%r10+2304];
	fma.rn.f32 	%f64, %f62, %f63, %f61;
	ld.shared.f32 	%f65, [%r7+76];
	ld.shared.f32 	%f66, [%r10+2432];
	fma.rn.f32 	%f67, %f65, %f66, %f64;
	ld.shared.f32 	%f68, [%r7+80];
	ld.shared.f32 	%f69, [%r10+2560];
	fma.rn.f32 	%f70, %f68, %f69, %f67;
	ld.shared.f32 	%f71, [%r7+84];
	ld.shared.f32 	%f72, [%r10+2688];
	fma.rn.f32 	%f73, %f71, %f72, %f70;
	ld.shared.f32 	%f74, [%r7+88];
	ld.shared.f32 	%f75, [%r10+2816];
	fma.rn.f32 	%f76, %f74, %f75, %f73;
	ld.shared.f32 	%f77, [%r7+92];
	ld.shared.f32 	%f78, [%r10+2944];
	fma.rn.f32 	%f79, %f77, %f78, %f76;
	ld.shared.f32 	%f80, [%r7+96];
	ld.shared.f32 	%f81, [%r10+3072];
	fma.rn.f32 	%f82, %f80, %f81, %f79;
	ld.shared.f32 	%f83, [%r7+100];
	ld.shared.f32 	%f84, [%r10+3200];
	fma.rn.f32 	%f85, %f83, %f84, %f82;
	ld.shared.f32 	%f86, [%r7+104];
	ld.shared.f32 	%f87, [%r10+3328];
	fma.rn.f32 	%f88, %f86, %f87, %f85;
	ld.shared.f32 	%f89, [%r7+108];
	ld.shared.f32 	%f90, [%r10+3456];
	fma.rn.f32 	%f91, %f89, %f90, %f88;
	ld.shared.f32 	%f92, [%r7+112];
	ld.shared.f32 	%f93, [%r10+3584];
	fma.rn.f32 	%f94, %f92, %f93, %f91;
	ld.shared.f32 	%f95, [%r7+116];
	ld.shared.f32 	%f96, [%r10+3712];
	fma.rn.f32 	%f97, %f95, %f96, %f94;
	ld.shared.f32 	%f98, [%r7+120];
	ld.shared.f32 	%f99, [%r10+3840];
	fma.rn.f32 	%f100, %f98, %f99, %f97;
	ld.shared.f32 	%f101, [%r7+124];
	ld.shared.f32 	%f102, [%r10+3968];
	fma.rn.f32 	%f104, %f101, %f102, %f100;
	bar.sync 	0;
	add.s32 	%r36, %r36, 32;
	add.s32 	%r35, %r35, %r6;
	add.s32 	%r34, %r34, 32;
	setp.lt.s32 	%p2, %r36, %r13;
	@%p2 bra 	$L__BB0_2;
$L__BB0_3:
	cvta.to.global.u64 	%rd10, %rd3;
	add.s32 	%r31, %r5, %r2;
	mad.lo.s32 	%r32, %r21, %r3, %r31;
	mad.lo.s32 	%r33, %r6, %r1, %r32;
	mul.wide.s32 	%rd11, %r33, 4;
	add.s64 	%rd12, %rd10, %rd11;
	st.global.f32 	[%rd12], %f104;
	ret;

}


// ===== COMPILED SASS (sm_100) =====

	.target	sm_100

	.elftype	@"ET_EXEC"


//--------------------- .note.nv.tkinfo           --------------------------
	.section	.note.nv.tkinfo,"",@"SHT_NOTE"
	.sectionflags	@"SHF_NOTE_NV_TKINFO"
	.tkinfo
        /*0018*/ 	.word	0x00000002
        /*0030*/ 	.string	""
        /*0030*/ 	.string	"ptxas"
        /*0030*/ 	.string	"Cuda compilation tools, release 13.0, V13.0.88"
        /*0030*/ 	.string	"Build cuda_13.0.r13.0/compiler.36424714_0"
        /*0030*/ 	.string	"-arch sm_100 -m 64 "



//--------------------- .note.nv.cuinfo           --------------------------
	.section	.note.nv.cuinfo,"",@"SHT_NOTE"
	.sectionflags	@"SHF_NOTE_NV_CUINFO"
        /*0018*/ 	.short	0x0002
        /*001a*/ 	.short	0x0064
        /*001c*/ 	.short	0x0082
	.zero		2


//--------------------- .nv.info                  --------------------------
	.section	.nv.info,"",@"SHT_CUDA_INFO"
	.align	4


	//----- nvinfo : EIATTR_REGCOUNT
	.align		4
        /*0000*/ 	.byte	0x04, 0x2f
        /*0002*/ 	.short	(.L_1 - .L_0)
	.align		4
.L_0:
        /*0004*/ 	.word	index@(_Z13cudaMatrixMulILi32EEvPfS0_S0_ii)
        /*0008*/ 	.word	0x00000020


	//----- nvinfo : EIATTR_FRAME_SIZE
	.align		4
.L_1:
        /*000c*/ 	.byte	0x04, 0x11
        /*000e*/ 	.short	(.L_3 - .L_2)
	.align		4
.L_2:
        /*0010*/ 	.word	index@(_Z13cudaMatrixMulILi32EEvPfS0_S0_ii)
        /*0014*/ 	.word	0x00000000


	//----- nvinfo : EIATTR_MIN_STACK_SIZE
	.align		4
.L_3:
        /*0018*/ 	.byte	0x04, 0x12
        /*001a*/ 	.short	(.L_5 - .L_4)
	.align		4
.L_4:
        /*001c*/ 	.word	index@(_Z13cudaMatrixMulILi32EEvPfS0_S0_ii)
        /*0020*/ 	.word	0x00000000
.L_5:


//--------------------- .nv.compat                --------------------------
	.section	.nv.compat,"",@"SHT_CUDA_COMPAT_INFO"
	.align	4
        /*0000*/ 	.byte	0x02, 0x09, 0x00, 0x00, 0x02, 0x02, 0x01, 0x00, 0x02, 0x05, 0x05, 0x00, 0x03, 0x07, 0x01, 0x01
        /*0010*/ 	.byte	0x02, 0x03, 0x00, 0x00, 0x02, 0x06, 0x01, 0x00, 0x04, 0x0b, 0x08, 0x00, 0x09, 0x00, 0x00, 0x00
        /*0020*/ 	.byte	0x00, 0x00, 0x00, 0x00


//--------------------- .nv.info._Z13cudaMatrixMulILi32EEvPfS0_S0_ii --------------------------
	.section	.nv.info._Z13cudaMatrixMulILi32EEvPfS0_S0_ii,"",@"SHT_CUDA_INFO"
	.sectionflags	@""
	.align	4


	//----- nvinfo : EIATTR_CUDA_API_VERSION
	.align		4
        /*0000*/ 	.byte	0x04, 0x37
        /*0002*/ 	.short	(.L_7 - .L_6)
.L_6:
        /*0004*/ 	.word	0x00000082


	//----- nvinfo : EIATTR_KPARAM_INFO
	.align		4
.L_7:
        /*0008*/ 	.byte	0x04, 0x17
        /*000a*/ 	.short	(.L_9 - .L_8)
.L_8:
        /*000c*/ 	.word	0x00000000
        /*0010*/ 	.short	0x0004
        /*0012*/ 	.short	0x001c
        /*0014*/ 	.byte	0x00, 0xf0, 0x11, 0x00


	//----- nvinfo : EIATTR_KPARAM_INFO
	.align		4
.L_9:
        /*0018*/ 	.byte	0x04, 0x17
        /*001a*/ 	.short	(.L_11 - .L_10)
.L_10:
        /*001c*/ 	.word	0x00000000
        /*0020*/ 	.short	0x0003
        /*0022*/ 	.short	0x0018
        /*0024*/ 	.byte	0x00, 0xf0, 0x11, 0x00


	//----- nvinfo : EIATTR_KPARAM_INFO
	.align		4
.L_11:
        /*0028*/ 	.byte	0x04, 0x17
        /*002a*/ 	.short	(.L_13 - .L_12)
.L_12:
        /*002c*/ 	.word	0x00000000
        /*0030*/ 	.short	0x0002
        /*0032*/ 	.short	0x0010
        /*0034*/ 	.byte	0x00, 0xf5, 0x21, 0x00


	//----- nvinfo : EIATTR_KPARAM_INFO
	.align		4
.L_13:
        /*0038*/ 	.byte	0x04, 0x17
        /*003a*/ 	.short	(.L_15 - .L_14)
.L_14:
        /*003c*/ 	.word	0x00000000
        /*0040*/ 	.short	0x0001
        /*0042*/ 	.short	0x0008
        /*0044*/ 	.byte	0x00, 0xf5, 0x21, 0x00


	//----- nvinfo : EIATTR_KPARAM_INFO
	.align		4
.L_15:
        /*0048*/ 	.byte	0x04, 0x17
        /*004a*/ 	.short	(.L_17 - .L_16)
.L_16:
        /*004c*/ 	.word	0x00000000
        /*0050*/ 	.short	0x0000
        /*0052*/ 	.short	0x0000
        /*0054*/ 	.byte	0x00, 0xf5, 0x21, 0x00


	//----- nvinfo : EIATTR_SPARSE_MMA_MASK
	.align		4
.L_17:
        /*0058*/ 	.byte	0x03, 0x50
        /*005a*/ 	.short	0x0000


	//----- nvinfo : EIATTR_MAXREG_COUNT
	.align		4
        /*005c*/ 	.byte	0x03, 0x1b
        /*005e*/ 	.short	0x00ff


	//----- nvinfo : EIATTR_NUM_BARRIERS
	.align		4
        /*0060*/ 	.byte	0x02, 0x4c
        /*0062*/ 	.byte	0x01
	.zero		1


	//----- nvinfo : EIATTR_MERCURY_ISA_VERSION
	.align		4
        /*0064*/ 	.byte	0x03, 0x5f
        /*0066*/ 	.short	0x0101


	//----- nvinfo : EIATTR_VRC_CTA_INIT_COUNT
	.align		4
        /*0068*/ 	.byte	0x02, 0x4a
	.zero		1
	.zero		1


	//----- nvinfo : EIATTR_EXIT_INSTR_OFFSETS
	.align		4
        /*006c*/ 	.byte	0x04, 0x1c
        /*006e*/ 	.short	(.L_19 - .L_18)


	//   ....[0]....
.L_18:
        /*0070*/ 	.word	0x00000790


	//----- nvinfo : EIATTR_CBANK_PARAM_SIZE
	.align		4
.L_19:
        /*0074*/ 	.byte	0x03, 0x19
        /*0076*/ 	.short	0x0020


	//----- nvinfo : EIATTR_PARAM_CBANK
	.align		4
        /*0078*/ 	.byte	0x04, 0x0a
        /*007a*/ 	.short	(.L_21 - .L_20)
	.align		4
.L_20:
        /*007c*/ 	.word	index@(.nv.constant0._Z13cudaMatrixMulILi32EEvPfS0_S0_ii)
        /*0080*/ 	.short	0x0380
        /*0082*/ 	.short	0x0020


	//----- nvinfo : EIATTR_SW_WAR
	.align		4
.L_21:
        /*0084*/ 	.byte	0x04, 0x36
        /*0086*/ 	.short	(.L_23 - .L_22)
.L_22:
        /*0088*/ 	.word	0x00000008
.L_23:


//--------------------- .nv.callgraph             --------------------------
	.section	.nv.callgraph,"",@"SHT_CUDA_CALLGRAPH"
	.align	4
	.sectionentsize	8
	.align		4
        /*0000*/ 	.word	0x00000000
	.align		4
        /*0004*/ 	.word	0xffffffff
	.align		4
        /*0008*/ 	.word	0x00000000
	.align		4
        /*000c*/ 	.word	0xfffffffe
	.align		4
        /*0010*/ 	.word	0x00000000
	.align		4
        /*0014*/ 	.word	0xfffffffd
	.align		4
        /*0018*/ 	.word	0x00000000
	.align		4
        /*001c*/ 	.word	0xfffffffc


//--------------------- .text._Z13cudaMatrixMulILi32EEvPfS0_S0_ii --------------------------
	.section	.text._Z13cudaMatrixMulILi32EEvPfS0_S0_ii,"ax",@progbits
	.align	128
        .global         _Z13cudaMatrixMulILi32EEvPfS0_S0_ii
        .type           _Z13cudaMatrixMulILi32EEvPfS0_S0_ii,@function
        .size           _Z13cudaMatrixMulILi32EEvPfS0_S0_ii,(.L_x_3 - _Z13cudaMatrixMulILi32EEvPfS0_S0_ii)
        .other          _Z13cudaMatrixMulILi32EEvPfS0_S0_ii,@"STO_CUDA_ENTRY STV_DEFAULT"
_Z13cudaMatrixMulILi32EEvPfS0_S0_ii:
.text._Z13cudaMatrixMulILi32EEvPfS0_S0_ii:
[----:B------:R-:W-:Y:S01]  /*0000*/  LDC R1, c[0x0][0x37c] ;  /* 0x0000df00ff017b82 */ /* 0x000fe20000000800 */
[----:B------:R-:W0:Y:S01]  /*0010*/  LDCU.64 UR10, c[0x0][0x398] ;  /* 0x00007300ff0a77ac */ /* 0x000e220008000a00 */
[----:B------:R-:W1:Y:S01]  /*0020*/  S2R R5, SR_CTAID.X ;  /* 0x0000000000057919 */ /* 0x000e620000002500 */
[----:B------:R-:W-:Y:S01]  /*0030*/  HFMA2 R27, -RZ, RZ, 0, 0 ;  /* 0x00000000ff1b7431 */ /* 0x000fe200000001ff */
[----:B------:R-:W2:Y:S01]  /*0040*/  LDCU.64 UR8, c[0x0][0x358] ;  /* 0x00006b00ff0877ac */ /* 0x000ea20008000a00 */
[----:B------:R-:W3:Y:S01]  /*0050*/  S2R R0, SR_TID.X ;  /* 0x0000000000007919 */ /* 0x000ee20000002100 */
[----:B------:R-:W4:Y:S01]  /*0060*/  S2R R3, SR_TID.Y ;  /* 0x0000000000037919 */ /* 0x000f220000002200 */
[----:B------:R-:W1:Y:S01]  /*0070*/  S2R R2, SR_CTAID.Y ;  /* 0x0000000000027919 */ /* 0x000e620000002600 */
[----:B0-----:R-:W-:Y:S02]  /*0080*/  UISETP.GE.AND UP0, UPT, UR10, 0x1, UPT ;  /* 0x000000010a00788c */ /* 0x001fe4000bf06270 */
[----:B------:R-:W-:-:S07]  /*0090*/  USHF.L.U32 UR7, UR11, 0x5, URZ ;  /* 0x000000050b077899 */ /* 0x000fce00080006ff */
[----:B--2---:R-:W-:Y:S05]  /*00a0*/  BRA.U !UP0, `(.L_x_0) ;  /* 0x0000000508a07547 */ /* 0x004fea000b800000 */
[----:B------:R-:W0:Y:S01]  /*00b0*/  S2UR UR6, SR_CgaCtaId ;  /* 0x00000000000679c3 */ /* 0x000e220000008800 */
[----:B------:R-:W-:Y:S01]  /*00c0*/  UMOV UR4, 0x400 ;  /* 0x0000040000047882 */ /* 0x000fe20000000000 */
[C---:B-1----:R-:W-:Y:S01]  /*00d0*/  IMAD R21, R2.reuse, UR10, RZ ;  /* 0x0000000a02157c24 */ /* 0x042fe2000f8e02ff */
[----:B------:R-:W-:Y:S01]  /*00e0*/  UIADD3 UR5, UPT, UPT, UR4, 0x1000, URZ ;  /* 0x0000100004057890 */ /* 0x000fe2000fffe0ff */
[--C-:B---34-:R-:W-:Y:S01]  /*00f0*/  IMAD R4, R3, UR11, R0.reuse ;  /* 0x0000000b03047c24 */ /* 0x118fe2000f8e0200 */
[----:B------:R-:W-:Y:S02]  /*0100*/  LEA R9, R2, R3, 0x5 ;  /* 0x0000000302097211 */ /* 0x000fe400078e28ff */
[----:B------:R-:W-:Y:S01]  /*0110*/  SHF.L.U32 R21, R21, 0x5, RZ ;  /* 0x0000000515157819 */ /* 0x000fe200000006ff */
[----:B------:R-:W1:Y:S01]  /*0120*/  LDC.64 R24, c[0x0][0x390] ;  /* 0x0000e400ff187b82 */ /* 0x000e620000000a00 */
[----:B------:R-:W-:Y:S01]  /*0130*/  LEA R7, R5, R4, 0x5 ;  /* 0x0000000405077211 */ /* 0x000fe200078e28ff */
[----:B------:R-:W-:Y:S01]  /*0140*/  IMAD R6, R9, UR10, R0 ;  /* 0x0000000a09067c24 */ /* 0x000fe2000f8e0200 */
[----:B------:R-:W-:-:S02]  /*0150*/  MOV R27, RZ ;  /* 0x000000ff001b7202 */ /* 0x000fc40000000f00 */
[----:B------:R-:W-:-:S03]  /*0160*/  IADD3 R4, PT, PT, R21, UR10, RZ ;  /* 0x0000000a15047c10 */ /* 0x000fc6000fffe0ff */
[----:B------:R-:W2:Y:S01]  /*0170*/  LDC.64 R22, c[0x0][0x388] ;  /* 0x0000e200ff167b82 */ /* 0x000ea20000000a00 */
[----:B0-----:R-:W-:Y:S02]  /*0180*/  ULEA UR4, UR6, UR4, 0x18 ;  /* 0x0000000406047291 */ /* 0x001fe4000f8ec0ff */
[----:B------:R-:W-:-:S04]  /*0190*/  ULEA UR5, UR6, UR5, 0x18 ;  /* 0x0000000506057291 */ /* 0x000fc8000f8ec0ff */
[C---:B------:R-:W-:Y:S02]  /*01a0*/  LEA R19, R3.reuse, UR4, 0x7 ;  /* 0x0000000403137c11 */ /* 0x040fe4000f8e38ff */
[C---:B------:R-:W-:Y:S02]  /*01b0*/  LEA R18, R0.reuse, UR5, 0x2 ;  /* 0x0000000500127c11 */ /* 0x040fe4000f8e10ff */
[----:B------:R-:W-:Y:S02]  /*01c0*/  LEA R17, R0, R19, 0x2 ;  /* 0x0000001300117211 */ /* 0x000fe400078e10ff */
[----:B------:R-:W-:-:S07]  /*01d0*/  LEA R16, R3, R18, 0x7 ;  /* 0x0000001203107211 */ /* 0x000fce00078e38ff */
.L_x_1:
[----:B--2---:R-:W-:-:S04]  /*01e0*/  IMAD.WIDE R8, R6, 0x4, R22 ;  /* 0x0000000406087825 */ /* 0x004fc800078e0216 */
[----:B-1----:R-:W-:Y:S02]  /*01f0*/  IMAD.WIDE R10, R7, 0x4, R24 ;  /* 0x00000004070a7825 */ /* 0x002fe400078e0218 */
[----:B------:R-:W2:Y:S04]  /*0200*/  LDG.E R8, desc[UR8][R8.64] ;  /* 0x0000000808087981 */ /* 0x000ea8000c1e1900 */
[----:B------:R-:W3:Y:S01]  /*0210*/  LDG.E R11, desc[UR8][R10.64] ;  /* 0x000000080a0b7981 */ /* 0x000ee2000c1e1900 */
[----:B------:R-:W-:Y:S02]  /*0220*/  IADD3 R21, PT, PT, R21, 0x20, RZ ;  /* 0x0000002015157810 */ /* 0x000fe40007ffe0ff */
[----:B------:R-:W-:Y:S02]  /*0230*/  IADD3 R7, PT, PT, R7, UR7, RZ ;  /* 0x0000000707077c10 */ /* 0x000fe4000fffe0ff */
[----:B------:R-:W-:-:S02]  /*0240*/  ISETP.GE.AND P0, PT, R21, R4, PT ;  /* 0x000000041500720c */ /* 0x000fc40003f06270 */
[----:B------:R-:W-:Y:S01]  /*0250*/  IADD3 R6, PT, PT, R6, 0x20, RZ ;  /* 0x0000002006067810 */ /* 0x000fe20007ffe0ff */
[----:B--2---:R-:W-:Y:S04]  /*0260*/  STS [R17], R8 ;  /* 0x0000000811007388 */ /* 0x004fe80000000800 */
[----:B---3--:R-:W-:Y:S01]  /*0270*/  STS [R16], R11 ;  /* 0x0000000b10007388 */ /* 0x008fe20000000800 */
[----:B------:R-:W-:Y:S06]  /*0280*/  BAR.SYNC.DEFER_BLOCKING 0x0 ;  /* 0x0000000000007b1d */ /* 0x000fec0000010000 */
[----:B------:R-:W-:Y:S04]  /*0290*/  LDS R20, [R18] ;  /* 0x0000000012147984 */ /* 0x000fe80000000800 */
[----:B------:R-:W0:Y:S04]  /*02a0*/  LDS.128 R12, [R19] ;  /* 0x00000000130c7984 */ /* 0x000e280000000c00 */
[----:B------:R-:W1:Y:S04]  /*02b0*/  LDS R29, [R18+0x80] ;  /* 0x00008000121d7984 */ /* 0x000e680000000800 */
[----:B------:R-:W2:Y:S04]  /*02c0*/  LDS R26, [R18+0x100] ;  /* 0x00010000121a7984 */ /* 0x000ea80000000800 */
[----:B------:R-:W-:Y:S01]  /*02d0*/  LDS.128 R8, [R19+0x10] ;  /* 0x0000100013087984 */ /* 0x000fe20000000c00 */
[----:B0-----:R-:W-:-:S03]  /*02e0*/  FFMA R12, R12, R20, R27 ;  /* 0x000000140c0c7223 */ /* 0x001fc6000000001b */
[----:B------:R-:W-:Y:S01]  /*02f0*/  LDS R27, [R18+0x300] ;  /* 0x00030000121b7984 */ /* 0x000fe20000000800 */
[----:B-1----:R-:W-:-:S03]  /*0300*/  FFMA R29, R29, R13, R12 ;  /* 0x0000000d1d1d7223 */ /* 0x002fc6000000000c */
[----:B------:R-:W0:Y:S01]  /*0310*/  LDS R12, [R18+0x180] ;  /* 0x00018000120c7984 */ /* 0x000e220000000800 */
[----:B--2---:R-:W-:-:S03]  /*0320*/  FFMA R14, R26, R14, R29 ;  /* 0x0000000e1a0e7223 */ /* 0x004fc6000000001d */
[----:B------:R-:W1:Y:S04]  /*0330*/  LDS R13, [R18+0x200] ;  /* 0x00020000120d7984 */ /* 0x000e680000000800 */
[----:B------:R-:W2:Y:S01]  /*0340*/  LDS R29, [R18+0x280] ;  /* 0x00028000121d7984 */ /* 0x000ea20000000800 */
[----:B0-----:R-:W-:-:S04]  /*0350*/  FFMA R15, R12, R15, R14 ;  /* 0x0000000f0c0f7223 */ /* 0x001fc8000000000e */
[----:B-1----:R-:W-:Y:S02]  /*0360*/  FFMA R8, R8, R13, R15 ;  /* 0x0000000d08087223 */ /* 0x002fe4000000000f */
[----:B------:R-:W-:Y:S02]  /*0370*/  LDS.128 R12, [R19+0x20] ;  /* 0x00002000130c7984 */ /* 0x000fe40000000c00 */
[----:B--2---:R-:W-:Y:S02]  /*0380*/  FFMA R8, R29, R9, R8 ;  /* 0x000000091d087223 */ /* 0x004fe40000000008 */
[----:B------:R-:W0:Y:S02]  /*0390*/  LDS R29, [R18+0x380] ;  /* 0x00038000121d7984 */ /* 0x000e240000000800 */
[----:B------:R-:W-:Y:S02]  /*03a0*/  FFMA R8, R27, R10, R8 ;  /* 0x0000000a1b087223 */ /* 0x000fe40000000008 */
[----:B------:R-:W1:Y:S04]  /*03b0*/  LDS R9, [R18+0x400] ;  /* 0x0004000012097984 */ /* 0x000e680000000800 */
[----:B------:R-:W2:Y:S04]  /*03c0*/  LDS R10, [R18+0x480] ;  /* 0x00048000120a7984 */ /* 0x000ea80000000800 */
[----:B------:R-:W3:Y:S01]  /*03d0*/  LDS R27, [R18+0x500] ;  /* 0x00050000121b7984 */ /* 0x000ee20000000800 */
[----:B0-----:R-:W-:-:S04]  /*03e0*/  FFMA R11, R29, R11, R8 ;  /* 0x0000000b1d0b7223 */ /* 0x001fc80000000008 */
[----:B-1----:R-:W-:Y:S02]  /*03f0*/  FFMA R8, R12, R9, R11 ;  /* 0x000000090c087223 */ /* 0x002fe4000000000b */
[----:B------:R-:W0:Y:S02]  /*0400*/  LDS R12, [R18+0x580] ;  /* 0x00058000120c7984 */ /* 0x000e240000000800 */
[----:B--2---:R-:W-:Y:S02]  /*0410*/  FFMA R20, R10, R13, R8 ;  /* 0x0000000d0a147223 */ /* 0x004fe40000000008 */
[----:B------:R-:W-:Y:S02]  /*0420*/  LDS R13, [R18+0x600] ;  /* 0x00060000120d7984 */ /* 0x000fe40000000800 */
[----:B---3--:R-:W-:Y:S02]  /*0430*/  FFMA R29, R27, R14, R20 ;  /* 0x0000000e1b1d7223 */ /* 0x008fe40000000014 */
[----:B------:R-:W1:Y:S04]  /*0440*/  LDS.128 R8, [R19+0x30] ;  /* 0x0000300013087984 */ /* 0x000e680000000c00 */
[----:B------:R-:W2:Y:S04]  /*0450*/  LDS R14, [R18+0x680] ;  /* 0x00068000120e7984 */ /* 0x000ea80000000800 */
[----:B------:R-:W3:Y:S04]  /*0460*/  LDS R27, [R18+0x700] ;  /* 0x00070000121b7984 */ /* 0x000ee80000000800 */
[----:B------:R-:W-:Y:S01]  /*0470*/  LDS R20, [R18+0x980] ;  /* 0x0009800012147984 */ /* 0x000fe20000000800 */
        /* <DEDUP_REMOVED lines=8> */
[----:B------:R-:W3:Y:S01]  /*0500*/  LDS R27, [R18+0x900] ;  /* 0x00090000121b7984 */ /* 0x000ee20000000800 */
[----:B0-----:R-:W-:-:S04]  /*0510*/  FFMA R11, R8, R11, R29 ;  /* 0x0000000b080b7223 */ /* 0x001fc8000000001d */
[----:B-1----:R-:W-:-:S04]  /*0520*/  FFMA R12, R12, R9, R11 ;  /* 0x000000090c0c7223 */ /* 0x002fc8000000000b */
[----:B--2---:R-:W-:Y:S02]  /*0530*/  FFMA R10, R10, R13, R12 ;  /* 0x0000000d0a0a7223 */ /* 0x004fe4000000000c */
[----:B------:R-:W-:Y:S02]  /*0540*/  LDS R13, [R18+0xa00] ;  /* 0x000a0000120d7984 */ /* 0x000fe40000000800 */
[----:B---3--:R-:W-:Y:S02]  /*0550*/  FFMA R29, R27, R14, R10 ;  /* 0x0000000e1b1d7223 */ /* 0x008fe4000000000a */
[----:B------:R-:W0:Y:S02]  /*0560*/  LDS.128 R8, [R19+0x50] ;  /* 0x0000500013087984 */ /* 0x000e240000000c00 */
[----:B------:R-:W-:Y:S02]  /*0570*/  FFMA R15, R20, R15, R29 ;  /* 0x0000000f140f7223 */ /* 0x000fe4000000001d */
[----:B------:R-:W1:Y:S04]  /*0580*/  LDS R12, [R18+0xa80] ;  /* 0x000a8000120c7984 */ /* 0x000e680000000800 */
[----:B------:R-:W2:Y:S04]  /*0590*/  LDS R27, [R18+0xb00] ;  /* 0x000b0000121b7984 */ /* 0x000ea80000000800 */
[----:B------:R-:W3:Y:S01]  /*05a0*/  LDS R20, [R18+0xb80] ;  /* 0x000b800012147984 */ /* 0x000ee20000000800 */
[----:B0-----:R-:W-:-:S04]  /*05b0*/  FFMA R8, R8, R13, R15 ;  /* 0x0000000d08087223 */ /* 0x001fc8000000000f */
[----:B-1----:R-:W-:Y:S02]  /*05c0*/  FFMA R8, R12, R9, R8 ;  /* 0x000000090c087223 */ /* 0x002fe40000000008 */
[----:B------:R-:W-:Y:S02]  /*05d0*/  LDS R9, [R18+0xc00] ;  /* 0x000c000012097984 */ /* 0x000fe40000000800 */
[----:B--2---:R-:W-:Y:S02]  /*05e0*/  FFMA R29, R27, R10, R8 ;  /* 0x0000000a1b1d7223 */ /* 0x004fe40000000008 */
[----:B------:R-:W0:Y:S02]  /*05f0*/  LDS.128 R12, [R19+0x60] ;  /* 0x00006000130c7984 */ /* 0x000e240000000c00 */
[----:B---3--:R-:W-:Y:S02]  /*0600*/  FFMA R11, R20, R11, R29 ;  /* 0x0000000b140b7223 */ /* 0x008fe4000000001d */
[----:B------:R-:W1:Y:S04]  /*0610*/  LDS R8, [R18+0xc80] ;  /* 0x000c800012087984 */ /* 0x000e680000000800 */
[----:B------:R-:W2:Y:S04]  /*0620*/  LDS R27, [R18+0xd00] ;  /* 0x000d0000121b7984 */ /* 0x000ea80000000800 */
[----:B------:R-:W3:Y:S04]  /*0630*/  LDS R20, [R18+0xd80] ;  /* 0x000d800012147984 */ /* 0x000ee80000000800 */
[----:B------:R-:W-:Y:S01]  /*0640*/  LDS R29, [R18+0xe80] ;  /* 0x000e8000121d7984 */ /* 0x000fe20000000800 */
[----:B0-----:R-:W-:-:S04]  /*0650*/  FFMA R12, R12, R9, R11 ;  /* 0x000000090c0c7223 */ /* 0x001fc8000000000b */
[----:B-1----:R-:W-:Y:S02]  /*0660*/  FFMA R8, R8, R13, R12 ;  /* 0x0000000d08087223 */ /* 0x002fe4000000000c */
[----:B------:R-:W-:Y:S02]  /*0670*/  LDS R13, [R18+0xe00] ;  /* 0x000e0000120d7984 */ /* 0x000fe40000000800 */
[----:B--2---:R-:W-:Y:S02]  /*0680*/  FFMA R27, R27, R14, R8 ;  /* 0x0000000e1b1b7223 */ /* 0x004fe40000000008 */
[----:B------:R-:W0:Y:S02]  /*0690*/  LDS.128 R8, [R19+0x70] ;  /* 0x0000700013087984 */ /* 0x000e240000000c00 */
[----:B---3--:R-:W-:Y:S02]  /*06a0*/  FFMA R15, R20, R15, R27 ;  /* 0x0000000f140f7223 */ /* 0x008fe4000000001b */
[----:B------:R-:W1:Y:S04]  /*06b0*/  LDS R12, [R18+0xf00] ;  /* 0x000f0000120c7984 */ /* 0x000e680000000800 */
[----:B------:R-:W2:Y:S01]  /*06c0*/  LDS R27, [R18+0xf80] ;  /* 0x000f8000121b7984 */ /* 0x000ea20000000800 */
[----:B0-----:R-:W-:-:S04]  /*06d0*/  FFMA R8, R8, R13, R15 ;  /* 0x0000000d08087223 */ /* 0x001fc8000000000f */
[----:B------:R-:W-:-:S04]  /*06e0*/  FFMA R9, R29, R9, R8 ;  /* 0x000000091d097223 */ /* 0x000fc80000000008 */
[----:B-1----:R-:W-:-:S04]  /*06f0*/  FFMA R10, R12, R10, R9 ;  /* 0x0000000a0c0a7223 */ /* 0x002fc80000000009 */
[----:B--2---:R-:W-:Y:S01]  /*0700*/  FFMA R27, R27, R11, R10 ;  /* 0x0000000b1b1b7223 */ /* 0x004fe2000000000a */
[----:B------:R-:W-:Y:S06]  /*0710*/  BAR.SYNC.DEFER_BLOCKING 0x0 ;  /* 0x0000000000007b1d */ /* 0x000fec0000010000 */
[----:B------:R-:W-:Y:S05]  /*0720*/  @!P0 BRA `(.L_x_1) ;  /* 0xfffffff800ac8947 */ /* 0x000fea000383ffff */
.L_x_0:
[----:B------:R-:W0:Y:S01]  /*0730*/  LDC.64 R6, c[0x0][0x380] ;  /* 0x0000e000ff067b82 */ /* 0x000e220000000a00 */
[----:B-1-3--:R-:W-:-:S05]  /*0740*/  LEA R0, R5, R0, 0x5 ;  /* 0x0000000005007211 */ /* 0x00afca00078e28ff */
[----:B----4-:R-:W-:-:S04]  /*0750*/  IMAD R3, R3, UR11, R0 ;  /* 0x0000000b03037c24 */ /* 0x010fc8000f8e0200 */
[----:B------:R-:W-:-:S04]  /*0760*/  IMAD R3, R2, UR7, R3 ;  /* 0x0000000702037c24 */ /* 0x000fc8000f8e0203 */
[----:B0-----:R-:W-:-:S05]  /*0770*/  IMAD.WIDE R2, R3, 0x4, R6 ;  /* 0x0000000403027825 */ /* 0x001fca00078e0206 */
[----:B------:R-:W-:Y:S01]  /*0780*/  STG.E desc[UR8][R2.64], R27 ;  /* 0x0000001b02007986 */ /* 0x000fe2000c101908 */
[----:B------:R-:W-:Y:S05]  /*0790*/  EXIT ;  /* 0x000000000000794d */ /* 0x000fea0003800000 */
.L_x_2:
[----:B------:R-:W-:-:S00]  /*07a0*/  BRA `(.L_x_2) ;  /* 0xfffffffc00fc7947 */ /* 0x000fc0000383ffff */
[----:B------:R-:W-:-:S00]  /*07b0*/  NOP ;  /* 0x0000000000007918 */ /* 0x000fc00000000000 */
        /* <DEDUP_REMOVED lines=12> */
.L_x_3:


//--------------------- .nv.shared._Z13cudaMatrixMulILi32EEvPfS0_S0_ii --------------------------
	.section	.nv.shared._Z13cudaMatrixMulILi32EEvPfS0_S0_ii,"aw",@nobits
	.sectionflags	@""
	.align	4
.nv.shared._Z13cudaMatrixMulILi32EEvPfS0_S0_ii:
	.zero		9216


//--------------------- .nv.shared.reserved.0     --------------------------
	.section	.nv.shared.reserved.0,"aw",@nobits
	.weak		__nv_reservedSMEM_offset_0_alias
	.size		__nv_reservedSMEM_offset_0_alias, 0, 64
	.other		__nv_reservedSMEM_offset_0_alias,@"STO_CUDA_RESERVED_SHARED STV_DEFAULT"
__nv_reservedSMEM_offset_0_alias:
	.zero		0
	.zero		64


//--------------------- .nv.constant0._Z13cudaMatrixMulILi32EEvPfS0_S0_ii --------------------------
	.section	.nv.constant0._Z13cudaMatrixMulILi32EEvPfS0_S0_ii,"a",@progbits
	.sectionflags	@""
	.align	4
.nv.constant0._Z13cudaMatrixMulILi32EEvPfS0_S0_ii:
	.zero		928


//--------------------- SYMBOLS --------------------------

	.type		.nv.reservedSmem.offset0,@object
	.size		.nv.reservedSmem.offset0,0x4
	.type		.nv.reservedSmem.cap,@object
	.size		.nv.reservedSmem.cap,0x4
